//
// Generated by NVIDIA NVVM Compiler
//
// Compiler Build ID: CL-36424714
// Cuda compilation tools, release 13.0, V13.0.88
// Based on NVVM 20.0.0
//

.version 9.0
.target sm_100
.address_size 64

	// .globl	_Z6updatePdS_

.visible .entry _Z6updatePdS_(
	.param .u64 .ptr .align 1 _Z6updatePdS__param_0,
	.param .u64 .ptr .align 1 _Z6updatePdS__param_1
)
{
	.reg .pred 	%p<2>;
	.reg .b32 	%r<6>;
	.reg .b64 	%rd<10>;
	.reg .b64 	%fd<8>;

	ld.param.u64 	%rd1, [_Z6updatePdS__param_0];
	ld.param.u64 	%rd2, [_Z6updatePdS__param_1];
	mov.u32 	%r3, %ctaid.x;
	mov.u32 	%r4, %ntid.x;
	mov.u32 	%r5, %tid.x;
	mad.lo.s32 	%r1, %r3, %r4, %r5;
	add.s32 	%r2, %r1, -1;
	setp.gt.u32 	%p1, %r2, 7;
	@%p1 bra 	$L__BB0_2;
	cvta.to.global.u64 	%rd3, %rd1;
	cvta.to.global.u64 	%rd4, %rd2;
	mul.wide.u32 	%rd5, %r1, 8;
	add.s64 	%rd6, %rd3, %rd5;
	ld.global.f64 	%fd1, [%rd6];
	mul.wide.u32 	%rd7, %r2, 8;
	add.s64 	%rd8, %rd3, %rd7;
	ld.global.f64 	%fd2, [%rd8];
	add.f64 	%fd3, %fd1, %fd1;
	sub.f64 	%fd4, %fd2, %fd3;
	ld.global.f64 	%fd5, [%rd6+8];
	add.f64 	%fd6, %fd4, %fd5;
	fma.rn.f64 	%fd7, %fd6, 0d3FB999999999999A, %fd1;
	add.s64 	%rd9, %rd4, %rd5;
	st.global.f64 	[%rd9], %fd7;
$L__BB0_2:
	ret;

}


// ===== COMPILED SASS (sm_100) =====

	.target	sm_100

	.elftype	@"ET_EXEC"


//--------------------- .note.nv.tkinfo           --------------------------
	.section	.note.nv.tkinfo,"",@"SHT_NOTE"
	.sectionflags	@"SHF_NOTE_NV_TKINFO"
	.tkinfo
        /*0018*/ 	.word	0x00000002
        /*0030*/ 	.string	""
        /*0030*/ 	.string	"ptxas"
        /*0030*/ 	.string	"Cuda compilation tools, release 13.0, V13.0.88"
        /*0030*/ 	.string	"Build cuda_13.0.r13.0/compiler.36424714_0"
        /*0030*/ 	.string	"-arch sm_100 -m 64 "



//--------------------- .note.nv.cuinfo           --------------------------
	.section	.note.nv.cuinfo,"",@"SHT_NOTE"
	.sectionflags	@"SHF_NOTE_NV_CUINFO"
        /*0018*/ 	.short	0x0002
        /*001a*/ 	.short	0x0064
        /*001c*/ 	.short	0x0082
	.zero		2


//--------------------- .nv.info                  --------------------------
	.section	.nv.info,"",@"SHT_CUDA_INFO"
	.align	4


	//----- nvinfo : EIATTR_REGCOUNT
	.align		4
        /*0000*/ 	.byte	0x04, 0x2f
        /*0002*/ 	.short	(.L_1 - .L_0)
	.align		4
.L_0:
        /*0004*/ 	.word	index@(_Z6updatePdS_)
        /*0008*/ 	.word	0x00000012


	//----- nvinfo : EIATTR_FRAME_SIZE
	.align		4
.L_1:
        /*000c*/ 	.byte	0x04, 0x11
        /*000e*/ 	.short	(.L_3 - .L_2)
	.align		4
.L_2:
        /*0010*/ 	.word	index@(_Z6updatePdS_)
        /*0014*/ 	.word	0x00000000


	//----- nvinfo : EIATTR_MIN_STACK_SIZE
	.align		4
.L_3:
        /*0018*/ 	.byte	0x04, 0x12
        /*001a*/ 	.short	(.L_5 - .L_4)
	.align		4
.L_4:
        /*001c*/ 	.word	index@(_Z6updatePdS_)
        /*0020*/ 	.word	0x00000000
.L_5:


//--------------------- .nv.compat                --------------------------
	.section	.nv.compat,"",@"SHT_CUDA_COMPAT_INFO"
	.align	4
        /*0000*/ 	.byte	0x02, 0x09, 0x00, 0x00, 0x02, 0x02, 0x01, 0x00, 0x02, 0x05, 0x05, 0x00, 0x03, 0x07, 0x01, 0x01
        /*0010*/ 	.byte	0x02, 0x03, 0x00, 0x00, 0x02, 0x06, 0x01, 0x00, 0x04, 0x0b, 0x08, 0x00, 0x01, 0x00, 0x00, 0x00
        /*0020*/ 	.byte	0x00, 0x00, 0x00, 0x00


//--------------------- .nv.info._Z6updatePdS_    --------------------------
	.section	.nv.info._Z6updatePdS_,"",@"SHT_CUDA_INFO"
	.sectionflags	@""
	.align	4


	//----- nvinfo : EIATTR_CUDA_API_VERSION
	.align		4
        /*0000*/ 	.byte	0x04, 0x37
        /*0002*/ 	.short	(.L_7 - .L_6)
.L_6:
        /*0004*/ 	.word	0x00000082


	//----- nvinfo : EIATTR_KPARAM_INFO
	.align		4
.L_7:
        /*0008*/ 	.byte	0x04, 0x17
        /*000a*/ 	.short	(.L_9 - .L_8)
.L_8:
        /*000c*/ 	.word	0x00000000
        /*0010*/ 	.short	0x0001
        /*0012*/ 	.short	0x0008
        /*0014*/ 	.byte	0x00, 0xf5, 0x21, 0x00


	//----- nvinfo : EIATTR_KPARAM_INFO
	.align		4
.L_9:
        /*0018*/ 	.byte	0x04, 0x17
        /*001a*/ 	.short	(.L_11 - .L_10)
.L_10:
        /*001c*/ 	.word	0x00000000
        /*0020*/ 	.short	0x0000
        /*0022*/ 	.short	0x0000
        /*0024*/ 	.byte	0x00, 0xf5, 0x21, 0x00


	//----- nvinfo : EIATTR_SPARSE_MMA_MASK
	.align		4
.L_11:
        /*0028*/ 	.byte	0x03, 0x50
        /*002a*/ 	.short	0x0000


	//----- nvinfo : EIATTR_MAXREG_COUNT
	.align		4
        /*002c*/ 	.byte	0x03, 0x1b
        /*002e*/ 	.short	0x00ff


	//----- nvinfo : EIATTR_MERCURY_ISA_VERSION
	.align		4
        /*0030*/ 	.byte	0x03, 0x5f
        /*0032*/ 	.short	0x0101


	//----- nvinfo : EIATTR_VRC_CTA_INIT_COUNT
	.align		4
        /*0034*/ 	.byte	0x02, 0x4a
	.zero		1
	.zero		1


	//----- nvinfo : EIATTR_EXIT_INSTR_OFFSETS
	.align		4
        /*0038*/ 	.byte	0x04, 0x1c
        /*003a*/ 	.short	(.L_13 - .L_12)


	//   ....[0]....
.L_12:
        /*003c*/ 	.word	0x00000070


	//   ....[1]....
        /*0040*/ 	.word	0x00000180


	//----- nvinfo : EIATTR_CBANK_PARAM_SIZE
	.align		4
.L_13:
        /*0044*/ 	.byte	0x03, 0x19
        /*0046*/ 	.short	0x0010


	//----- nvinfo : EIATTR_PARAM_CBANK
	.align		4
        /*0048*/ 	.byte	0x04, 0x0a
        /*004a*/ 	.short	(.L_15 - .L_14)
	.align		4
.L_14:
        /*004c*/ 	.word	index@(.nv.constant0._Z6updatePdS_)
        /*0050*/ 	.short	0x0380
        /*0052*/ 	.short	0x0010


	//----- nvinfo : EIATTR_SW_WAR
	.align		4
.L_15:
        /*0054*/ 	.byte	0x04, 0x36
        /*0056*/ 	.short	(.L_17 - .L_16)
.L_16:
        /*0058*/ 	.word	0x00000008
.L_17:


//--------------------- .nv.callgraph             --------------------------
	.section	.nv.callgraph,"",@"SHT_CUDA_CALLGRAPH"
	.align	4
	.sectionentsize	8
	.align		4
        /*0000*/ 	.word	0x00000000
	.align		4
        /*0004*/ 	.word	0xffffffff
	.align		4
        /*0008*/ 	.word	0x00000000
	.align		4
        /*000c*/ 	.word	0xfffffffe
	.align		4
        /*0010*/ 	.word	0x00000000
	.align		4
        /*0014*/ 	.word	0xfffffffd
	.align		4
        /*0018*/ 	.word	0x00000000
	.align		4
        /*001c*/ 	.word	0xfffffffc


//--------------------- .text._Z6updatePdS_       --------------------------
	.section	.text._Z6updatePdS_,"ax",@progbits
	.align	128
        .global         _Z6updatePdS_
        .type           _Z6updatePdS_,@function
        .size           _Z6updatePdS_,(.L_x_1 - _Z6updatePdS_)
        .other          _Z6updatePdS_,@"STO_CUDA_ENTRY STV_DEFAULT"
_Z6updatePdS_:
.text._Z6updatePdS_:
[----:B------:R-:W-:Y:S01]  /*0000*/  LDC R1, c[0x0][0x37c] ;  /* 0x0000df00ff017b82 */ /* 0x000fe20000000800 */
[----:B------:R-:W0:Y:S07]  /*0010*/  S2R R0, SR_TID.X ;  /* 0x0000000000007919 */ /* 0x000e2e0000002100 */
[----:B------:R-:W0:Y:S08]  /*0020*/  S2UR UR4, SR_CTAID.X ;  /* 0x00000000000479c3 */ /* 0x000e300000002500 */
[----:B------:R-:W0:Y:S02]  /*0030*/  LDC R15, c[0x0][0x360] ;  /* 0x0000d800ff0f7b82 */ /* 0x000e240000000800 */
[----:B0-----:R-:W-:-:S05]  /*0040*/  IMAD R15, R15, UR4, R0 ;  /* 0x000000040f0f7c24 */ /* 0x001fca000f8e0200 */
[----:B------:R-:W-:-:S04]  /*0050*/  IADD3 R9, PT, PT, R15, -0x1, RZ ;  /* 0xffffffff0f097810 */ /* 0x000fc80007ffe0ff */
[----:B------:R-:W-:-:S13]  /*0060*/  ISETP.GT.U32.AND P0, PT, R9, 0x7, PT ;  /* 0x000000070900780c */ /* 0x000fda0003f04070 */
[----:B------:R-:W-:Y:S05]  /*0070*/  @P0 EXIT ;  /* 0x000000000000094d */ /* 0x000fea0003800000 */
[----:B------:R-:W0:Y:S01]  /*0080*/  LDC.64 R6, c[0x0][0x380] ;  /* 0x0000e000ff067b82 */ /* 0x000e220000000a00 */
[----:B------:R-:W1:Y:S07]  /*0090*/  LDCU.64 UR4, c[0x0][0x358] ;  /* 0x00006b00ff0477ac */ /* 0x000e6e0008000a00 */
[----:B------:R-:W2:Y:S01]  /*00a0*/  LDC.64 R12, c[0x0][0x388] ;  /* 0x0000e200ff0c7b82 */ /* 0x000ea20000000a00 */
[----:B0-----:R-:W-:-:S05]  /*00b0*/  IMAD.WIDE.U32 R2, R15, 0x8, R6 ;  /* 0x000000080f027825 */ /* 0x001fca00078e0006 */
[----:B-1----:R-:W3:Y:S01]  /*00c0*/  LDG.E.64 R4, desc[UR4][R2.64] ;  /* 0x0000000402047981 */ /* 0x002ee2000c1e1b00 */
[----:B------:R-:W-:-:S03]  /*00d0*/  IMAD.WIDE.U32 R6, R9, 0x8, R6 ;  /* 0x0000000809067825 */ /* 0x000fc600078e0006 */
[----:B------:R-:W4:Y:S04]  /*00e0*/  LDG.E.64 R10, desc[UR4][R2.64+0x8] ;  /* 0x00000804020a7981 */ /* 0x000f28000c1e1b00 */
[----:B------:R-:W5:Y:S01]  /*00f0*/  LDG.E.64 R6, desc[UR4][R6.64] ;  /* 0x0000000406067981 */ /* 0x000f62000c1e1b00 */
[----:B------:R-:W-:Y:S01]  /*0100*/  UMOV UR6, 0x9999999a ;  /* 0x9999999a00067882 */ /* 0x000fe20000000000 */
[----:B------:R-:W-:Y:S01]  /*0110*/  UMOV UR7, 0x3fb99999 ;  /* 0x3fb9999900077882 */ /* 0x000fe20000000000 */
[----:B---3--:R-:W-:-:S08]  /*0120*/  DADD R8, R4, R4 ;  /* 0x0000000004087229 */ /* 0x008fd00000000004 */
[----:B-----5:R-:W-:-:S08]  /*0130*/  DADD R8, R6, -R8 ;  /* 0x0000000006087229 */ /* 0x020fd00000000808 */
[----:B----4-:R-:W-:-:S08]  /*0140*/  DADD R8, R8, R10 ;  /* 0x0000000008087229 */ /* 0x010fd0000000000a */
[----:B------:R-:W-:Y:S01]  /*0150*/  DFMA R8, R8, UR6, R4 ;  /* 0x0000000608087c2b */ /* 0x000fe20008000004 */
[----:B--2---:R-:W-:-:S06]  /*0160*/  IMAD.WIDE.U32 R4, R15, 0x8, R12 ;  /* 0x000000080f047825 */ /* 0x004fcc00078e000c */
[----:B------:R-:W-:Y:S01]  /*0170*/  STG.E.64 desc[UR4][R4.64], R8 ;  /* 0x0000000804007986 */ /* 0x000fe2000c101b04 */
[----:B------:R-:W-:Y:S05]  /*0180*/  EXIT ;  /* 0x000000000000794d */ /* 0x000fea0003800000 */
.L_x_0:
[----:B------:R-:W-:-:S00]  /*0190*/  BRA `(.L_x_0) ;  /* 0xfffffffc00fc7947 */ /* 0x000fc0000383ffff */
[----:B------:R-:W-:-:S00]  /*01a0*/  NOP ;  /* 0x0000000000007918 */ /* 0x000fc00000000000 */
        /* <DEDUP_REMOVED lines=13> */
.L_x_1:


//--------------------- .nv.shared.reserved.0     --------------------------
	.section	.nv.shared.reserved.0,"aw",@nobits
	.weak		__nv_reservedSMEM_offset_0_alias
	.size		__nv_reservedSMEM_offset_0_alias, 0, 64
	.other		__nv_reservedSMEM_offset_0_alias,@"STO_CUDA_RESERVED_SHARED STV_DEFAULT"
__nv_reservedSMEM_offset_0_alias:
	.zero		0
	.zero		64


//--------------------- .nv.constant0._Z6updatePdS_ --------------------------
	.section	.nv.constant0._Z6updatePdS_,"a",@progbits
	.sectionflags	@""
	.align	4
.nv.constant0._Z6updatePdS_:
	.zero		912


//--------------------- SYMBOLS --------------------------

	.type		.nv.reservedSmem.offset0,@object
	.size		.nv.reservedSmem.offset0,0x4
